	.headerflags	@"EF_CUDA_TEXMODE_UNIFIED EF_CUDA_64BIT_ADDRESS EF_CUDA_ACCELERATORS EF_CUDA_SM90 EF_CUDA_VIRTUAL_SM(EF_CUDA_SM90)"
	.elftype	@"ET_EXEC"


//--------------------- .nv.info                  --------------------------
	.section	.nv.info,"",@"SHT_CUDA_INFO"
	.align	4


	//----- nvinfo : EIATTR_REGCOUNT
	.align		4
        /*0000*/ 	.byte	0x04, 0x2f
        /*0002*/ 	.short	(.L_3 - .L_2)
	.align		4
.L_2:
        /*0004*/ 	.word	index@(triton_poi_fused__native_batch_norm_legit_no_training_relu_10)
        /*0008*/ 	.word	0x00000016


	//----- nvinfo : EIATTR_MIN_STACK_SIZE
	.align		4
.L_3:
        /*000c*/ 	.byte	0x04, 0x12
        /*000e*/ 	.short	(.L_5 - .L_4)
	.align		4
.L_4:
        /*0010*/ 	.word	index@(triton_poi_fused__native_batch_norm_legit_no_training_relu_10)
        /*0014*/ 	.word	0x00000000


	//----- nvinfo : EIATTR_FRAME_SIZE
	.align		4
.L_5:
        /*0018*/ 	.byte	0x04, 0x11
        /*001a*/ 	.short	(.L_7 - .L_6)
	.align		4
.L_6:
        /*001c*/ 	.word	index@(triton_poi_fused__native_batch_norm_legit_no_training_relu_10)
        /*0020*/ 	.word	0x00000000


	//----- nvinfo : EIATTR_MIN_STACK_SIZE
	.align		4
.L_7:
        /*0024*/ 	.byte	0x04, 0x12
        /*0026*/ 	.short	(.L_9 - .L_8)
	.align		4
.L_8:
        /*0028*/ 	.word	index@(triton_poi_fused__native_batch_norm_legit_no_training_relu_10)
        /*002c*/ 	.word	0x00000000
.L_9:


//--------------------- .nv.info.triton_poi_fused__native_batch_norm_legit_no_training_relu_10 --------------------------
	.section	.nv.info.triton_poi_fused__native_batch_norm_legit_no_training_relu_10,"",@"SHT_CUDA_INFO"
	.sectionflags	@""
	.align	4


	//----- nvinfo : EIATTR_CUDA_API_VERSION
	.align		4
        /*0000*/ 	.byte	0x04, 0x37
        /*0002*/ 	.short	(.L_11 - .L_10)
.L_10:
        /*0004*/ 	.word	0x0000007c


	//----- nvinfo : EIATTR_KPARAM_INFO
	.align		4
.L_11:
        /*0008*/ 	.byte	0x04, 0x17
        /*000a*/ 	.short	(.L_13 - .L_12)
.L_12:
        /*000c*/ 	.word	0x00000000
        /*0010*/ 	.short	0x0006
        /*0012*/ 	.short	0x0030
        /*0014*/ 	.byte	0x00, 0xf0, 0x11, 0x00


	//----- nvinfo : EIATTR_KPARAM_INFO
	.align		4
.L_13:
        /*0018*/ 	.byte	0x04, 0x17
        /*001a*/ 	.short	(.L_15 - .L_14)
.L_14:
        /*001c*/ 	.word	0x00000000
        /*0020*/ 	.short	0x0005
        /*0022*/ 	.short	0x0028
        /*0024*/ 	.byte	0x00, 0xf4, 0x21, 0x00


	//----- nvinfo : EIATTR_KPARAM_INFO
	.align		4
.L_15:
        /*0028*/ 	.byte	0x04, 0x17
        /*002a*/ 	.short	(.L_17 - .L_16)
.L_16:
        /*002c*/ 	.word	0x00000000
        /*0030*/ 	.short	0x0004
        /*0032*/ 	.short	0x0020
        /*0034*/ 	.byte	0x00, 0xf4, 0x21, 0x00


	//----- nvinfo : EIATTR_KPARAM_INFO
	.align		4
.L_17:
        /*0038*/ 	.byte	0x04, 0x17
        /*003a*/ 	.short	(.L_19 - .L_18)
.L_18:
        /*003c*/ 	.word	0x00000000
        /*0040*/ 	.short	0x0003
        /*0042*/ 	.short	0x0018
        /*0044*/ 	.byte	0x00, 0xf4, 0x21, 0x00


	//----- nvinfo : EIATTR_KPARAM_INFO
	.align		4
.L_19:
        /*0048*/ 	.byte	0x04, 0x17
        /*004a*/ 	.short	(.L_21 - .L_20)
.L_20:
        /*004c*/ 	.word	0x00000000
        /*0050*/ 	.short	0x0002
        /*0052*/ 	.short	0x0010
        /*0054*/ 	.byte	0x00, 0xf4, 0x21, 0x00


	//----- nvinfo : EIATTR_KPARAM_INFO
	.align		4
.L_21:
        /*0058*/ 	.byte	0x04, 0x17
        /*005a*/ 	.short	(.L_23 - .L_22)
.L_22:
        /*005c*/ 	.word	0x00000000
        /*0060*/ 	.short	0x0001
        /*0062*/ 	.short	0x0008
        /*0064*/ 	.byte	0x00, 0xf4, 0x21, 0x00


	//----- nvinfo : EIATTR_KPARAM_INFO
	.align		4
.L_23:
        /*0068*/ 	.byte	0x04, 0x17
        /*006a*/ 	.short	(.L_25 - .L_24)
.L_24:
        /*006c*/ 	.word	0x00000000
        /*0070*/ 	.short	0x0000
        /*0072*/ 	.short	0x0000
        /*0074*/ 	.byte	0x00, 0xf4, 0x21, 0x00


	//----- nvinfo : EIATTR_SPARSE_MMA_MASK
	.align		4
.L_25:
        /*0078*/ 	.byte	0x03, 0x50
        /*007a*/ 	.short	0x0000


	//----- nvinfo : EIATTR_MAXREG_COUNT
	.align		4
        /*007c*/ 	.byte	0x03, 0x1b
        /*007e*/ 	.short	0x00ff


	//----- nvinfo : EIATTR_EXIT_INSTR_OFFSETS
	.align		4
        /*0080*/ 	.byte	0x04, 0x1c
        /*0082*/ 	.short	(.L_27 - .L_26)


	//   ....[0]....
.L_26:
        /*0084*/ 	.word	0x00000490


	//   ....[1]....
        /*0088*/ 	.word	0x000004b0


	//----- nvinfo : EIATTR_REQNTID
	.align		4
.L_27:
        /*008c*/ 	.byte	0x04, 0x10
        /*008e*/ 	.short	(.L_29 - .L_28)
.L_28:
        /*0090*/ 	.word	0x00000080
        /*0094*/ 	.word	0x00000001
        /*0098*/ 	.word	0x00000001


	//----- nvinfo : EIATTR_CBANK_PARAM_SIZE
	.align		4
.L_29:
        /*009c*/ 	.byte	0x03, 0x19
        /*009e*/ 	.short	0x0034


	//----- nvinfo : EIATTR_PARAM_CBANK
	.align		4
        /*00a0*/ 	.byte	0x04, 0x0a
        /*00a2*/ 	.short	(.L_31 - .L_30)
	.align		4
.L_30:
        /*00a4*/ 	.word	index@(.nv.constant0.triton_poi_fused__native_batch_norm_legit_no_training_relu_10)
        /*00a8*/ 	.short	0x0210
        /*00aa*/ 	.short	0x0034


	//----- nvinfo : EIATTR_SW_WAR
	.align		4
.L_31:
        /*00ac*/ 	.byte	0x04, 0x36
        /*00ae*/ 	.short	(.L_33 - .L_32)
.L_32:
        /*00b0*/ 	.word	0x00000008
.L_33:


//--------------------- .nv.callgraph             --------------------------
	.section	.nv.callgraph,"",@"SHT_CUDA_CALLGRAPH"
	.align	4
	.sectionentsize	8
	.align		4
        /*0000*/ 	.word	0x00000000
	.align		4
        /*0004*/ 	.word	0xffffffff
	.align		4
        /*0008*/ 	.word	0x00000000
	.align		4
        /*000c*/ 	.word	0xfffffffe
	.align		4
        /*0010*/ 	.word	0x00000000
	.align		4
        /*0014*/ 	.word	0xfffffffd
	.align		4
        /*0018*/ 	.word	0x00000000
	.align		4
        /*001c*/ 	.word	0xfffffffc


//--------------------- .nv.constant4             --------------------------
	.section	.nv.constant4,"a",@progbits
	.align	8
	.align		8
.nv.constant4:
        /*0000*/ 	.dword	_$_str
	.align		8
        /*0008*/ 	.dword	_$_str_$_2


//--------------------- .text.triton_poi_fused__native_batch_norm_legit_no_training_relu_10 --------------------------
	.section	.text.triton_poi_fused__native_batch_norm_legit_no_training_relu_10,"ax",@progbits
	.align	128
        .global         triton_poi_fused__native_batch_norm_legit_no_training_relu_10
        .type           triton_poi_fused__native_batch_norm_legit_no_training_relu_10,@function
        .size           triton_poi_fused__native_batch_norm_legit_no_training_relu_10,(.L_x_1 - triton_poi_fused__native_batch_norm_legit_no_training_relu_10)
        .other          triton_poi_fused__native_batch_norm_legit_no_training_relu_10,@"STO_CUDA_ENTRY STV_DEFAULT"
triton_poi_fused__native_batch_norm_legit_no_training_relu_10:
.text.triton_poi_fused__native_batch_norm_legit_no_training_relu_10:
[----:B------:R-:W0:Y:S01]  /*0000*/  LDC R1, c[0x0][0x28] ;  /* 0x00000a00ff017b82 */ /* 0x000e220000000800 */
[----:B------:R-:W1:Y:S07]  /*0010*/  S2R R0, SR_TID.X ;  /* 0x0000000000007919 */ /* 0x000e6e0000002100 */
[----:B------:R-:W2:Y:S01]  /*0020*/  LDC.64 R8, c[0x0][0x220] ;  /* 0x00008800ff087b82 */ /* 0x000ea20000000a00 */
[----:B------:R-:W-:Y:S01]  /*0030*/  ULDC.64 UR4, c[0x0][0x208] ;  /* 0x0000820000047ab9 */ /* 0x000fe20000000a00 */
[----:B------:R-:W3:Y:S06]  /*0040*/  S2R R5, SR_CTAID.X ;  /* 0x0000000000057919 */ /* 0x000eec0000002500 */
[----:B------:R-:W4:Y:S08]  /*0050*/  LDC.64 R14, c[0x0][0x218] ;  /* 0x00008600ff0e7b82 */ /* 0x000f300000000a00 */
[----:B------:R-:W5:Y:S08]  /*0060*/  LDC.64 R12, c[0x0][0x210] ;  /* 0x00008400ff0c7b82 */ /* 0x000f700000000a00 */
[----:B------:R-:W4:Y:S01]  /*0070*/  LDC.64 R16, c[0x0][0x228] ;  /* 0x00008a00ff107b82 */ /* 0x000f220000000a00 */
[----:B-1----:R-:W-:-:S07]  /*0080*/  IMAD.SHL.U32 R0, R0, 0x2, RZ ;  /* 0x0000000200007824 */ /* 0x002fce00078e00ff */
[----:B------:R-:W1:Y:S01]  /*0090*/  LDC.64 R18, c[0x0][0x230] ;  /* 0x00008c00ff127b82 */ /* 0x000e620000000a00 */
[----:B---3--:R-:W-:Y:S02]  /*00a0*/  SHF.R.S32.HI R3, RZ, 0x17, R5 ;  /* 0x00000017ff037819 */ /* 0x008fe40000011405 */
[----:B------:R-:W-:Y:S02]  /*00b0*/  LOP3.LUT R0, R0, 0xfe, RZ, 0xc0, !PT ;  /* 0x000000fe00007812 */ /* 0x000fe400078ec0ff */
[----:B------:R-:W-:-:S03]  /*00c0*/  SGXT R3, R3, 0x1 ;  /* 0x000000010303781a */ /* 0x000fc60000000200 */
[----:B------:R-:W-:Y:S01]  /*00d0*/  IMAD R0, R5, 0x100, R0 ;  /* 0x0000010005007824 */ /* 0x000fe200078e0200 */
[----:B------:R-:W-:-:S04]  /*00e0*/  CS2R R4, SRZ ;  /* 0x0000000000047805 */ /* 0x000fc8000001ff00 */
[----:B------:R-:W-:Y:S02]  /*00f0*/  LEA.HI R3, R3, R0, RZ, 0x2 ;  /* 0x0000000003037211 */ /* 0x000fe400078f10ff */
[----:B------:R-:W-:Y:S02]  /*0100*/  ISETP.GE.AND P0, PT, R0, 0x800, PT ;  /* 0x000008000000780c */ /* 0x000fe40003f06270 */
[--C-:B------:R-:W-:Y:S02]  /*0110*/  SHF.R.S32.HI R2, RZ, 0x2, R3.reuse ;  /* 0x00000002ff027819 */ /* 0x100fe40000011403 */
[----:B------:R-:W-:-:S04]  /*0120*/  SHF.R.S32.HI R3, RZ, 0x1f, R3 ;  /* 0x0000001fff037819 */ /* 0x000fc80000011403 */
[----:B------:R-:W-:-:S04]  /*0130*/  LEA.HI R3, R3, R2, RZ, 0x7 ;  /* 0x0000000203037211 */ /* 0x000fc800078f38ff */
[----:B------:R-:W-:-:S04]  /*0140*/  LOP3.LUT R3, R3, 0xffffff80, RZ, 0xc0, !PT ;  /* 0xffffff8003037812 */ /* 0x000fc800078ec0ff */
[----:B------:R-:W-:-:S05]  /*0150*/  IADD3 R11, R2, -R3, RZ ;  /* 0x80000003020b7210 */ /* 0x000fca0007ffe0ff */
[----:B--2---:R-:W-:-:S05]  /*0160*/  IMAD.WIDE R8, R11, 0x4, R8 ;  /* 0x000000040b087825 */ /* 0x004fca00078e0208 */
[----:B------:R-:W2:Y:S04]  /*0170*/  @!P0 LDG.E.EL R4, desc[UR4][R8.64] ;  /* 0x0000000408048981 */ /* 0x000ea8000c2e1900 */
[----:B------:R3:W2:Y:S01]  /*0180*/  @!P0 LDG.E.EL R5, desc[UR4][R8.64] ;  /* 0x0000000408058981 */ /* 0x0006a2000c2e1900 */
[----:B------:R-:W-:Y:S02]  /*0190*/  CS2R R6, SRZ ;  /* 0x0000000000067805 */ /* 0x000fe4000001ff00 */
[----:B------:R-:W-:Y:S01]  /*01a0*/  CS2R R2, SRZ ;  /* 0x0000000000027805 */ /* 0x000fe2000001ff00 */
[----:B----4-:R-:W-:-:S04]  /*01b0*/  IMAD.WIDE R14, R11, 0x4, R14 ;  /* 0x000000040b0e7825 */ /* 0x010fc800078e020e */
[----:B-----5:R-:W-:Y:S01]  /*01c0*/  IMAD.WIDE R12, R0, 0x4, R12 ;  /* 0x00000004000c7825 */ /* 0x020fe200078e020c */
[----:B------:R-:W4:Y:S01]  /*01d0*/  @!P0 LDG.E.EL R7, desc[UR4][R14.64] ;  /* 0x000000040e078981 */ /* 0x000f22000c2e1900 */
[----:B---3--:R-:W-:Y:S02]  /*01e0*/  CS2R R8, SRZ ;  /* 0x0000000000087805 */ /* 0x008fe4000001ff00 */
[C---:B0-----:R-:W-:Y:S01]  /*01f0*/  IMAD.WIDE R16, R11.reuse, 0x4, R16 ;  /* 0x000000040b107825 */ /* 0x041fe200078e0210 */
[----:B------:R0:W3:Y:S03]  /*0200*/  @!P0 LDG.E.EL R6, desc[UR4][R14.64] ;  /* 0x000000040e068981 */ /* 0x0000e6000c2e1900 */
[----:B-1----:R-:W-:Y:S01]  /*0210*/  IMAD.WIDE R18, R11, 0x4, R18 ;  /* 0x000000040b127825 */ /* 0x002fe200078e0212 */
[----:B------:R1:W4:Y:S01]  /*0220*/  @!P0 LDG.E.64 R2, desc[UR4][R12.64] ;  /* 0x000000040c028981 */ /* 0x000322000c1e1b00 */
[----:B------:R-:W-:-:S03]  /*0230*/  CS2R R10, SRZ ;  /* 0x00000000000a7805 */ /* 0x000fc6000001ff00 */
[----:B------:R-:W5:Y:S04]  /*0240*/  @!P0 LDG.E.EL R9, desc[UR4][R18.64] ;  /* 0x0000000412098981 */ /* 0x000f68000c2e1900 */
[----:B------:R-:W5:Y:S04]  /*0250*/  @!P0 LDG.E.EL R10, desc[UR4][R16.64] ;  /* 0x00000004100a8981 */ /* 0x000f68000c2e1900 */
[----:B------:R-:W3:Y:S04]  /*0260*/  @!P0 LDG.E.EL R11, desc[UR4][R16.64] ;  /* 0x00000004100b8981 */ /* 0x000ee8000c2e1900 */
[----:B------:R-:W3:Y:S01]  /*0270*/  @!P0 LDG.E.EL R8, desc[UR4][R18.64] ;  /* 0x0000000412088981 */ /* 0x000ee2000c2e1900 */
[----:B0-----:R-:W-:-:S02]  /*0280*/  IMAD.MOV.U32 R14, RZ, RZ, 0x3e800000 ;  /* 0x3e800000ff0e7424 */ /* 0x001fc400078e00ff */
[----:B--2---:R-:W-:Y:S01]  /*0290*/  FADD R4, R4, 9.9999997473787516356e-06 ;  /* 0x3727c5ac04047421 */ /* 0x004fe20000000000 */
[----:B------:R-:W-:-:S03]  /*02a0*/  FADD R5, R5, 9.9999997473787516356e-06 ;  /* 0x3727c5ac05057421 */ /* 0x000fc60000000000 */
[----:B-1----:R-:W0:Y:S08]  /*02b0*/  MUFU.SQRT R12, R4 ;  /* 0x00000004000c7308 */ /* 0x002e300000002000 */
[----:B------:R1:W2:Y:S01]  /*02c0*/  MUFU.SQRT R13, R5 ;  /* 0x00000005000d7308 */ /* 0x0002a20000002000 */
[C---:B0-----:R-:W-:Y:S02]  /*02d0*/  FSETP.GT.AND P1, PT, R12.reuse, 8.50705917302346158658e+37, PT ;  /* 0x7e8000000c00780b */ /* 0x041fe40003f24000 */
[----:B------:R-:W-:Y:S01]  /*02e0*/  FSETP.GEU.AND P3, PT, R12, 1.175494350822287508e-38, PT ;  /* 0x008000000c00780b */ /* 0x000fe20003f6e000 */
[----:B-1----:R-:W0:Y:S01]  /*02f0*/  LDC.64 R4, c[0x0][0x238] ;  /* 0x00008e00ff047b82 */ /* 0x002e220000000a00 */
[----:B--2---:R-:W-:-:S02]  /*0300*/  FSETP.GT.AND P2, PT, R13, 8.50705917302346158658e+37, PT ;  /* 0x7e8000000d00780b */ /* 0x004fc40003f44000 */
[----:B------:R-:W-:-:S07]  /*0310*/  FSETP.GEU.AND P4, PT, R13, 1.175494350822287508e-38, PT ;  /* 0x008000000d00780b */ /* 0x000fce0003f8e000 */
[----:B------:R-:W-:-:S04]  /*0320*/  @P1 FMUL R12, R12, 0.25 ;  /* 0x3e8000000c0c1820 */ /* 0x000fc80000400000 */
[----:B------:R-:W-:Y:S01]  /*0330*/  @!P3 FMUL R12, R12, 16777216 ;  /* 0x4b8000000c0cb820 */ /* 0x000fe20000400000 */
[----:B------:R-:W-:-:S04]  /*0340*/  @P2 FMUL R13, R13, 0.25 ;  /* 0x3e8000000d0d2820 */ /* 0x000fc80000400000 */
[----:B------:R-:W-:Y:S01]  /*0350*/  @!P4 FMUL R13, R13, 16777216 ;  /* 0x4b8000000d0dc820 */ /* 0x000fe20000400000 */
[----:B------:R-:W1:Y:S01]  /*0360*/  MUFU.RCP R12, R12 ;  /* 0x0000000c000c7308 */ /* 0x000e620000001000 */
[----:B------:R-:W-:-:S07]  /*0370*/  FSEL R15, R14, 1, P1 ;  /* 0x3f8000000e0f7808 */ /* 0x000fce0000800000 */
[----:B------:R-:W2:Y:S01]  /*0380*/  MUFU.RCP R13, R13 ;  /* 0x0000000d000d7308 */ /* 0x000ea20000001000 */
[----:B------:R-:W-:Y:S01]  /*0390*/  FSEL R14, R14, 1, P2 ;  /* 0x3f8000000e0e7808 */ /* 0x000fe20001000000 */
[----:B------:R-:W-:-:S04]  /*03a0*/  @!P3 FMUL R15, R15, 16777216 ;  /* 0x4b8000000f0fb820 */ /* 0x000fc80000400000 */
[----:B------:R-:W-:Y:S01]  /*03b0*/  @!P4 FMUL R14, R14, 16777216 ;  /* 0x4b8000000e0ec820 */ /* 0x000fe20000400000 */
[----:B----4-:R-:W-:Y:S01]  /*03c0*/  FADD R2, -R7, R2 ;  /* 0x0000000207027221 */ /* 0x010fe20000000100 */
[----:B---3--:R-:W-:Y:S01]  /*03d0*/  FADD R3, -R6, R3 ;  /* 0x0000000306037221 */ /* 0x008fe20000000100 */
[----:B-1----:R-:W-:Y:S01]  /*03e0*/  FMUL R15, R12, R15 ;  /* 0x0000000f0c0f7220 */ /* 0x002fe20000400000 */
[----:B--2---:R-:W-:-:S03]  /*03f0*/  FMUL R14, R13, R14 ;  /* 0x0000000e0d0e7220 */ /* 0x004fc60000400000 */
[----:B------:R-:W-:Y:S01]  /*0400*/  FMUL R2, R2, R15 ;  /* 0x0000000f02027220 */ /* 0x000fe20000400000 */
[----:B------:R-:W-:-:S03]  /*0410*/  FMUL R3, R3, R14 ;  /* 0x0000000e03037220 */ /* 0x000fc60000400000 */
[----:B-----5:R-:W-:Y:S01]  /*0420*/  FFMA R2, R2, R10, R9 ;  /* 0x0000000a02027223 */ /* 0x020fe20000000009 */
[----:B------:R-:W-:-:S04]  /*0430*/  FFMA R3, R3, R11, R8 ;  /* 0x0000000b03037223 */ /* 0x000fc80000000008 */
[----:B------:R-:W-:Y:S02]  /*0440*/  FSETP.GEU.AND P1, PT, R2, RZ, PT ;  /* 0x000000ff0200720b */ /* 0x000fe40003f2e000 */
[C---:B------:R-:W-:Y:S01]  /*0450*/  FSETP.GEU.AND P2, PT, R3.reuse, RZ, PT ;  /* 0x000000ff0300720b */ /* 0x040fe20003f4e000 */
[----:B0-----:R-:W-:Y:S01]  /*0460*/  IMAD.WIDE R4, R0, 0x4, R4 ;  /* 0x0000000400047825 */ /* 0x001fe200078e0204 */
[----:B------:R-:W-:Y:S02]  /*0470*/  FSEL R2, R2, RZ, P1 ;  /* 0x000000ff02027208 */ /* 0x000fe40000800000 */
[----:B------:R-:W-:Y:S01]  /*0480*/  FSEL R3, R3, RZ, P2 ;  /* 0x000000ff03037208 */ /* 0x000fe20001000000 */
[----:B------:R-:W-:Y:S08]  /*0490*/  @P0 EXIT ;  /* 0x000000000000094d */ /* 0x000ff00003800000 */
[----:B------:R-:W-:Y:S01]  /*04a0*/  STG.E.64 desc[UR4][R4.64], R2 ;  /* 0x0000000204007986 */ /* 0x000fe2000c101b04 */
[----:B------:R-:W-:Y:S05]  /*04b0*/  EXIT ;  /* 0x000000000000794d */ /* 0x000fea0003800000 */
.L_x_0:
[----:B------:R-:W-:-:S00]  /*04c0*/  BRA `(.L_x_0) ;  /* 0xfffffffc00fc7947 */ /* 0x000fc0000383ffff */
[----:B------:R-:W-:-:S00]  /*04d0*/  NOP ;  /* 0x0000000000007918 */ /* 0x000fc00000000000 */
        /* <DEDUP_REMOVED lines=10> */
.L_x_1:


//--------------------- .nv.global.init           --------------------------
	.section	.nv.global.init,"aw",@progbits
.nv.global.init:
	.type		_$_str,@object
	.size		_$_str,(_$_str_$_2 - _$_str)
_$_str:
        /*0000*/ 	.byte	0x5f, 0x5f, 0x43, 0x55, 0x44, 0x41, 0x5f, 0x46, 0x54, 0x5a, 0x00
	.type		_$_str_$_2,@object
	.size		_$_str_$_2,(.L_1 - _$_str_$_2)
_$_str_$_2:
        /*000b*/ 	.byte	0x5f, 0x5f, 0x43, 0x55, 0x44, 0x41, 0x5f, 0x50, 0x52, 0x45, 0x43, 0x5f, 0x53, 0x51, 0x52, 0x54
        /*001b*/ 	.byte	0x00
.L_1:


//--------------------- .nv.constant0.triton_poi_fused__native_batch_norm_legit_no_training_relu_10 --------------------------
	.section	.nv.constant0.triton_poi_fused__native_batch_norm_legit_no_training_relu_10,"a",@progbits
	.sectionflags	@""
	.align	4
.nv.constant0.triton_poi_fused__native_batch_norm_legit_no_training_relu_10:
	.zero		580
